//
// Generated by NVIDIA NVVM Compiler
//
// Compiler Build ID: CL-36424714
// Cuda compilation tools, release 13.0, V13.0.88
// Based on NVVM 20.0.0
//

.version 9.0
.target sm_100
.address_size 64

	// .globl	findFurthest
.extern .shared .align 16 .b8 array[];

.visible .entry findFurthest(
	.param .u64 .ptr .align 1 findFurthest_param_0,
	.param .u64 .ptr .align 1 findFurthest_param_1,
	.param .u64 .ptr .align 1 findFurthest_param_2,
	.param .u64 .ptr .align 1 findFurthest_param_3,
	.param .u64 .ptr .align 1 findFurthest_param_4,
	.param .u64 .ptr .align 1 findFurthest_param_5,
	.param .u64 .ptr .align 1 findFurthest_param_6,
	.param .u64 .ptr .align 1 findFurthest_param_7,
	.param .u64 .ptr .align 1 findFurthest_param_8,
	.param .u64 .ptr .align 1 findFurthest_param_9,
	.param .u64 .ptr .align 1 findFurthest_param_10,
	.param .u64 .ptr .align 1 findFurthest_param_11,
	.param .u64 .ptr .align 1 findFurthest_param_12,
	.param .u64 .ptr .align 1 findFurthest_param_13,
	.param .u64 .ptr .align 1 findFurthest_param_14
)
{
	.reg .pred 	%p<9>;
	.reg .b32 	%r<44>;
	.reg .b32 	%f<23>;
	.reg .b64 	%rd<60>;

	ld.param.u64 	%rd5, [findFurthest_param_1];
	ld.param.u64 	%rd7, [findFurthest_param_3];
	ld.param.u64 	%rd8, [findFurthest_param_4];
	ld.param.u64 	%rd9, [findFurthest_param_5];
	ld.param.u64 	%rd11, [findFurthest_param_7];
	ld.param.u64 	%rd12, [findFurthest_param_8];
	ld.param.u64 	%rd13, [findFurthest_param_9];
	ld.param.u64 	%rd14, [findFurthest_param_10];
	ld.param.u64 	%rd15, [findFurthest_param_11];
	ld.param.u64 	%rd16, [findFurthest_param_12];
	ld.param.u64 	%rd17, [findFurthest_param_13];
	ld.param.u64 	%rd18, [findFurthest_param_14];
	mov.u32 	%r43, %ntid.x;
	mov.u32 	%r2, %tid.x;
	setp.ne.s32 	%p1, %r2, 0;
	mov.b64 	%rd59, 0;
	@%p1 bra 	$L__BB0_2;
	ld.param.u64 	%rd58, [findFurthest_param_6];
	cvta.to.global.u64 	%rd20, %rd15;
	cvta.to.global.u64 	%rd21, %rd16;
	cvta.to.global.u64 	%rd22, %rd8;
	cvta.to.global.u64 	%rd23, %rd9;
	cvta.to.global.u64 	%rd24, %rd58;
	cvta.to.global.u64 	%rd25, %rd11;
	cvta.to.global.u64 	%rd26, %rd12;
	cvta.to.global.u64 	%rd27, %rd13;
	cvta.to.global.u64 	%rd28, %rd14;
	mov.u32 	%r13, %ctaid.x;
	mul.wide.u32 	%rd29, %r13, 4;
	add.s64 	%rd30, %rd20, %rd29;
	ld.global.u32 	%r14, [%rd30];
	add.s64 	%rd31, %rd21, %rd29;
	ld.global.u32 	%r15, [%rd31];
	cvt.s64.s32 	%rd59, %r14;
	mul.wide.s32 	%rd32, %r14, 4;
	add.s64 	%rd33, %rd22, %rd32;
	ld.global.u32 	%r16, [%rd33];
	add.s64 	%rd34, %rd23, %rd32;
	ld.global.u32 	%r17, [%rd34];
	add.s64 	%rd35, %rd24, %rd32;
	ld.global.u32 	%r18, [%rd35];
	st.shared.v4.u32 	[array], {%r15, %r16, %r17, %r18};
	add.s64 	%rd36, %rd25, %rd32;
	ld.global.u32 	%r19, [%rd36];
	add.s64 	%rd37, %rd26, %rd32;
	ld.global.u32 	%r20, [%rd37];
	add.s64 	%rd38, %rd27, %rd32;
	ld.global.u32 	%r21, [%rd38];
	add.s64 	%rd39, %rd28, %rd32;
	ld.global.u32 	%r22, [%rd39];
	st.shared.v4.u32 	[array+16], {%r19, %r20, %r21, %r22};
$L__BB0_2:
	bar.sync 	0;
	ld.shared.v4.u32 	{%r24, %r25, %r26, %r27}, [array];
	mov.b64 	%rd40, {%r24, %r25};
	ld.shared.u32 	%r28, [array+16];
	add.s32 	%r29, %r28, %r26;
	add.s32 	%r3, %r24, %r2;
	setp.ge.s32 	%p2, %r3, %r29;
	{ .reg .b32 tmp; mov.b64 {tmp, %r4}, %rd40; }
	mov.f32 	%f22, 0fBF800000;
	mov.b32 	%r42, -1;
	@%p2 bra 	$L__BB0_4;
	ld.param.u64 	%rd57, [findFurthest_param_2];
	ld.param.u64 	%rd56, [findFurthest_param_0];
	ld.shared.v2.f32 	{%f6, %f7}, [array+24];
	cvt.rzi.s32.f32 	%r30, %f7;
	cvt.rzi.s32.f32 	%r31, %f6;
	ld.shared.f32 	%f8, [array+20];
	cvt.rzi.s32.f32 	%r32, %f8;
	add.s32 	%r33, %r4, %r3;
	cvta.to.global.u64 	%rd41, %rd7;
	mul.wide.s32 	%rd42, %r33, 4;
	add.s64 	%rd43, %rd41, %rd42;
	ld.global.u32 	%r42, [%rd43];
	cvta.to.global.u64 	%rd44, %rd56;
	mul.wide.s32 	%rd45, %r42, 4;
	add.s64 	%rd46, %rd44, %rd45;
	ld.global.f32 	%f9, [%rd46];
	cvt.rn.f32.s32 	%f10, %r32;
	sub.f32 	%f11, %f9, %f10;
	cvta.to.global.u64 	%rd47, %rd5;
	add.s64 	%rd48, %rd47, %rd45;
	ld.global.f32 	%f12, [%rd48];
	cvt.rn.f32.s32 	%f13, %r31;
	sub.f32 	%f14, %f12, %f13;
	cvta.to.global.u64 	%rd49, %rd57;
	add.s64 	%rd50, %rd49, %rd45;
	ld.global.f32 	%f15, [%rd50];
	cvt.rn.f32.s32 	%f16, %r30;
	sub.f32 	%f17, %f15, %f16;
	mul.f32 	%f18, %f14, %f14;
	fma.rn.f32 	%f19, %f11, %f11, %f18;
	fma.rn.f32 	%f22, %f17, %f17, %f19;
$L__BB0_4:
	shl.b32 	%r34, %r43, 2;
	mov.u32 	%r35, array;
	add.s32 	%r36, %r35, 32;
	add.s32 	%r7, %r36, %r34;
	shl.b32 	%r37, %r2, 2;
	add.s32 	%r8, %r36, %r37;
	st.shared.f32 	[%r8], %f22;
	add.s32 	%r9, %r7, %r37;
	st.shared.u32 	[%r9], %r42;
	bar.sync 	0;
	setp.lt.u32 	%p3, %r43, 2;
	@%p3 bra 	$L__BB0_9;
$L__BB0_5:
	mov.u32 	%r10, %r43;
	shr.u32 	%r43, %r10, 1;
	setp.ge.u32 	%p4, %r2, %r43;
	@%p4 bra 	$L__BB0_8;
	shl.b32 	%r12, %r43, 2;
	add.s32 	%r38, %r8, %r12;
	ld.shared.f32 	%f3, [%r38];
	ld.shared.f32 	%f20, [%r8];
	setp.ltu.f32 	%p5, %f3, %f20;
	@%p5 bra 	$L__BB0_8;
	st.shared.f32 	[%r8], %f3;
	add.s32 	%r39, %r9, %r12;
	ld.shared.u32 	%r40, [%r39];
	st.shared.u32 	[%r9], %r40;
$L__BB0_8:
	bar.sync 	0;
	setp.gt.u32 	%p6, %r10, 3;
	@%p6 bra 	$L__BB0_5;
$L__BB0_9:
	setp.ne.s32 	%p7, %r2, 0;
	@%p7 bra 	$L__BB0_12;
	ld.shared.f32 	%f4, [array+32];
	cvta.to.global.u64 	%rd51, %rd18;
	shl.b64 	%rd52, %rd59, 2;
	add.s64 	%rd3, %rd51, %rd52;
	ld.global.f32 	%f21, [%rd3];
	setp.ltu.f32 	%p8, %f4, %f21;
	@%p8 bra 	$L__BB0_12;
	ld.shared.u32 	%r41, [%r7];
	st.global.f32 	[%rd3], %f4;
	cvta.to.global.u64 	%rd53, %rd17;
	add.s64 	%rd55, %rd53, %rd52;
	st.global.u32 	[%rd55], %r41;
$L__BB0_12:
	ret;

}


// ===== COMPILED SASS (sm_100) =====

	.target	sm_100

	.elftype	@"ET_EXEC"


//--------------------- .note.nv.tkinfo           --------------------------
	.section	.note.nv.tkinfo,"",@"SHT_NOTE"
	.sectionflags	@"SHF_NOTE_NV_TKINFO"
	.tkinfo
        /*0018*/ 	.word	0x00000002
        /*0030*/ 	.string	""
        /*0030*/ 	.string	"ptxas"
        /*0030*/ 	.string	"Cuda compilation tools, release 13.0, V13.0.88"
        /*0030*/ 	.string	"Build cuda_13.0.r13.0/compiler.36424714_0"
        /*0030*/ 	.string	"-arch sm_100 -m 64 "



//--------------------- .note.nv.cuinfo           --------------------------
	.section	.note.nv.cuinfo,"",@"SHT_NOTE"
	.sectionflags	@"SHF_NOTE_NV_CUINFO"
        /*0018*/ 	.short	0x0002
        /*001a*/ 	.short	0x0064
        /*001c*/ 	.short	0x0082
	.zero		2


//--------------------- .nv.info                  --------------------------
	.section	.nv.info,"",@"SHT_CUDA_INFO"
	.align	4


	//----- nvinfo : EIATTR_REGCOUNT
	.align		4
        /*0000*/ 	.byte	0x04, 0x2f
        /*0002*/ 	.short	(.L_1 - .L_0)
	.align		4
.L_0:
        /*0004*/ 	.word	index@(findFurthest)
        /*0008*/ 	.word	0x00000020


	//----- nvinfo : EIATTR_FRAME_SIZE
	.align		4
.L_1:
        /*000c*/ 	.byte	0x04, 0x11
        /*000e*/ 	.short	(.L_3 - .L_2)
	.align		4
.L_2:
        /*0010*/ 	.word	index@(findFurthest)
        /*0014*/ 	.word	0x00000000


	//----- nvinfo : EIATTR_MIN_STACK_SIZE
	.align		4
.L_3:
        /*0018*/ 	.byte	0x04, 0x12
        /*001a*/ 	.short	(.L_5 - .L_4)
	.align		4
.L_4:
        /*001c*/ 	.word	index@(findFurthest)
        /*0020*/ 	.word	0x00000000
.L_5:


//--------------------- .nv.compat                --------------------------
	.section	.nv.compat,"",@"SHT_CUDA_COMPAT_INFO"
	.align	4
        /*0000*/ 	.byte	0x02, 0x09, 0x00, 0x00, 0x02, 0x02, 0x01, 0x00, 0x02, 0x05, 0x05, 0x00, 0x03, 0x07, 0x01, 0x01
        /*0010*/ 	.byte	0x02, 0x03, 0x00, 0x00, 0x02, 0x06, 0x01, 0x00, 0x04, 0x0b, 0x08, 0x00, 0x09, 0x00, 0x00, 0x00
        /*0020*/ 	.byte	0x00, 0x00, 0x00, 0x00


//--------------------- .nv.info.findFurthest     --------------------------
	.section	.nv.info.findFurthest,"",@"SHT_CUDA_INFO"
	.sectionflags	@""
	.align	4


	//----- nvinfo : EIATTR_CUDA_API_VERSION
	.align		4
        /*0000*/ 	.byte	0x04, 0x37
        /*0002*/ 	.short	(.L_7 - .L_6)
.L_6:
        /*0004*/ 	.word	0x00000082


	//----- nvinfo : EIATTR_KPARAM_INFO
	.align		4
.L_7:
        /*0008*/ 	.byte	0x04, 0x17
        /*000a*/ 	.short	(.L_9 - .L_8)
.L_8:
        /*000c*/ 	.word	0x00000000
        /*0010*/ 	.short	0x000e
        /*0012*/ 	.short	0x0070
        /*0014*/ 	.byte	0x00, 0xf5, 0x21, 0x00


	//----- nvinfo : EIATTR_KPARAM_INFO
	.align		4
.L_9:
        /*0018*/ 	.byte	0x04, 0x17
        /*001a*/ 	.short	(.L_11 - .L_10)
.L_10:
        /*001c*/ 	.word	0x00000000
        /*0020*/ 	.short	0x000d
        /*0022*/ 	.short	0x0068
        /*0024*/ 	.byte	0x00, 0xf5, 0x21, 0x00


	//----- nvinfo : EIATTR_KPARAM_INFO
	.align		4
.L_11:
        /*0028*/ 	.byte	0x04, 0x17
        /*002a*/ 	.short	(.L_13 - .L_12)
.L_12:
        /*002c*/ 	.word	0x00000000
        /*0030*/ 	.short	0x000c
        /*0032*/ 	.short	0x0060
        /*0034*/ 	.byte	0x00, 0xf5, 0x21, 0x00


	//----- nvinfo : EIATTR_KPARAM_INFO
	.align		4
.L_13:
        /*0038*/ 	.byte	0x04, 0x17
        /*003a*/ 	.short	(.L_15 - .L_14)
.L_14:
        /*003c*/ 	.word	0x00000000
        /*0040*/ 	.short	0x000b
        /*0042*/ 	.short	0x0058
        /*0044*/ 	.byte	0x00, 0xf5, 0x21, 0x00


	//----- nvinfo : EIATTR_KPARAM_INFO
	.align		4
.L_15:
        /*0048*/ 	.byte	0x04, 0x17
        /*004a*/ 	.short	(.L_17 - .L_16)
.L_16:
        /*004c*/ 	.word	0x00000000
        /*0050*/ 	.short	0x000a
        /*0052*/ 	.short	0x0050
        /*0054*/ 	.byte	0x00, 0xf5, 0x21, 0x00


	//----- nvinfo : EIATTR_KPARAM_INFO
	.align		4
.L_17:
        /*0058*/ 	.byte	0x04, 0x17
        /*005a*/ 	.short	(.L_19 - .L_18)
.L_18:
        /*005c*/ 	.word	0x00000000
        /*0060*/ 	.short	0x0009
        /*0062*/ 	.short	0x0048
        /*0064*/ 	.byte	0x00, 0xf5, 0x21, 0x00


	//----- nvinfo : EIATTR_KPARAM_INFO
	.align		4
.L_19:
        /*0068*/ 	.byte	0x04, 0x17
        /*006a*/ 	.short	(.L_21 - .L_20)
.L_20:
        /*006c*/ 	.word	0x00000000
        /*0070*/ 	.short	0x0008
        /*0072*/ 	.short	0x0040
        /*0074*/ 	.byte	0x00, 0xf5, 0x21, 0x00


	//----- nvinfo : EIATTR_KPARAM_INFO
	.align		4
.L_21:
        /*0078*/ 	.byte	0x04, 0x17
        /*007a*/ 	.short	(.L_23 - .L_22)
.L_22:
        /*007c*/ 	.word	0x00000000
        /*0080*/ 	.short	0x0007
        /*0082*/ 	.short	0x0038
        /*0084*/ 	.byte	0x00, 0xf5, 0x21, 0x00


	//----- nvinfo : EIATTR_KPARAM_INFO
	.align		4
.L_23:
        /*0088*/ 	.byte	0x04, 0x17
        /*008a*/ 	.short	(.L_25 - .L_24)
.L_24:
        /*008c*/ 	.word	0x00000000
        /*0090*/ 	.short	0x0006
        /*0092*/ 	.short	0x0030
        /*0094*/ 	.byte	0x00, 0xf5, 0x21, 0x00


	//----- nvinfo : EIATTR_KPARAM_INFO
	.align		4
.L_25:
        /*0098*/ 	.byte	0x04, 0x17
        /*009a*/ 	.short	(.L_27 - .L_26)
.L_26:
        /*009c*/ 	.word	0x00000000
        /*00a0*/ 	.short	0x0005
        /*00a2*/ 	.short	0x0028
        /*00a4*/ 	.byte	0x00, 0xf5, 0x21, 0x00


	//----- nvinfo : EIATTR_KPARAM_INFO
	.align		4
.L_27:
        /*00a8*/ 	.byte	0x04, 0x17
        /*00aa*/ 	.short	(.L_29 - .L_28)
.L_28:
        /*00ac*/ 	.word	0x00000000
        /*00b0*/ 	.short	0x0004
        /*00b2*/ 	.short	0x0020
        /*00b4*/ 	.byte	0x00, 0xf5, 0x21, 0x00


	//----- nvinfo : EIATTR_KPARAM_INFO
	.align		4
.L_29:
        /*00b8*/ 	.byte	0x04, 0x17
        /*00ba*/ 	.short	(.L_31 - .L_30)
.L_30:
        /*00bc*/ 	.word	0x00000000
        /*00c0*/ 	.short	0x0003
        /*00c2*/ 	.short	0x0018
        /*00c4*/ 	.byte	0x00, 0xf5, 0x21, 0x00


	//----- nvinfo : EIATTR_KPARAM_INFO
	.align		4
.L_31:
        /*00c8*/ 	.byte	0x04, 0x17
        /*00ca*/ 	.short	(.L_33 - .L_32)
.L_32:
        /*00cc*/ 	.word	0x00000000
        /*00d0*/ 	.short	0x0002
        /*00d2*/ 	.short	0x0010
        /*00d4*/ 	.byte	0x00, 0xf5, 0x21, 0x00


	//----- nvinfo : EIATTR_KPARAM_INFO
	.align		4
.L_33:
        /*00d8*/ 	.byte	0x04, 0x17
        /*00da*/ 	.short	(.L_35 - .L_34)
.L_34:
        /*00dc*/ 	.word	0x00000000
        /*00e0*/ 	.short	0x0001
        /*00e2*/ 	.short	0x0008
        /*00e4*/ 	.byte	0x00, 0xf5, 0x21, 0x00


	//----- nvinfo : EIATTR_KPARAM_INFO
	.align		4
.L_35:
        /*00e8*/ 	.byte	0x04, 0x17
        /*00ea*/ 	.short	(.L_37 - .L_36)
.L_36:
        /*00ec*/ 	.word	0x00000000
        /*00f0*/ 	.short	0x0000
        /*00f2*/ 	.short	0x0000
        /*00f4*/ 	.byte	0x00, 0xf5, 0x21, 0x00


	//----- nvinfo : EIATTR_SPARSE_MMA_MASK
	.align		4
.L_37:
        /*00f8*/ 	.byte	0x03, 0x50
        /*00fa*/ 	.short	0x0000


	//----- nvinfo : EIATTR_MAXREG_COUNT
	.align		4
        /*00fc*/ 	.byte	0x03, 0x1b
        /*00fe*/ 	.short	0x00ff


	//----- nvinfo : EIATTR_NUM_BARRIERS
	.align		4
        /*0100*/ 	.byte	0x02, 0x4c
        /*0102*/ 	.byte	0x01
	.zero		1


	//----- nvinfo : EIATTR_MERCURY_ISA_VERSION
	.align		4
        /*0104*/ 	.byte	0x03, 0x5f
        /*0106*/ 	.short	0x0101


	//----- nvinfo : EIATTR_UNUSED_LOAD_BYTE_OFFSET
	.align		4
        /*0108*/ 	.byte	0x04, 0x44
        /*010a*/ 	.short	(.L_39 - .L_38)


	//   ....[0]....
.L_38:
        /*010c*/ 	.word	0x00000330
        /*0110*/ 	.word	0x00000fff


	//----- nvinfo : EIATTR_VRC_CTA_INIT_COUNT
	.align		4
.L_39:
        /*0114*/ 	.byte	0x02, 0x4a
	.zero		1
	.zero		1


	//----- nvinfo : EIATTR_EXIT_INSTR_OFFSETS
	.align		4
        /*0118*/ 	.byte	0x04, 0x1c
        /*011a*/ 	.short	(.L_41 - .L_40)


	//   ....[0]....
.L_40:
        /*011c*/ 	.word	0x000006f0


	//   ....[1]....
        /*0120*/ 	.word	0x000007b0


	//   ....[2]....
        /*0124*/ 	.word	0x00000820


	//----- nvinfo : EIATTR_CRS_STACK_SIZE
	.align		4
.L_41:
        /*0128*/ 	.byte	0x04, 0x1e
        /*012a*/ 	.short	(.L_43 - .L_42)
.L_42:
        /*012c*/ 	.word	0x00000000


	//----- nvinfo : EIATTR_CBANK_PARAM_SIZE
	.align		4
.L_43:
        /*0130*/ 	.byte	0x03, 0x19
        /*0132*/ 	.short	0x0078


	//----- nvinfo : EIATTR_PARAM_CBANK
	.align		4
        /*0134*/ 	.byte	0x04, 0x0a
        /*0136*/ 	.short	(.L_45 - .L_44)
	.align		4
.L_44:
        /*0138*/ 	.word	index@(.nv.constant0.findFurthest)
        /*013c*/ 	.short	0x0380
        /*013e*/ 	.short	0x0078


	//----- nvinfo : EIATTR_SW_WAR
	.align		4
.L_45:
        /*0140*/ 	.byte	0x04, 0x36
        /*0142*/ 	.short	(.L_47 - .L_46)
.L_46:
        /*0144*/ 	.word	0x00000008
.L_47:


//--------------------- .nv.callgraph             --------------------------
	.section	.nv.callgraph,"",@"SHT_CUDA_CALLGRAPH"
	.align	4
	.sectionentsize	8
	.align		4
        /*0000*/ 	.word	0x00000000
	.align		4
        /*0004*/ 	.word	0xffffffff
	.align		4
        /*0008*/ 	.word	0x00000000
	.align		4
        /*000c*/ 	.word	0xfffffffe
	.align		4
        /*0010*/ 	.word	0x00000000
	.align		4
        /*0014*/ 	.word	0xfffffffd
	.align		4
        /*0018*/ 	.word	0x00000000
	.align		4
        /*001c*/ 	.word	0xfffffffc


//--------------------- .text.findFurthest        --------------------------
	.section	.text.findFurthest,"ax",@progbits
	.align	128
        .global         findFurthest
        .type           findFurthest,@function
        .size           findFurthest,(.L_x_9 - findFurthest)
        .other          findFurthest,@"STO_CUDA_ENTRY STV_DEFAULT"
findFurthest:
.text.findFurthest:
[----:B------:R-:W-:Y:S01]  /*0000*/  LDC R1, c[0x0][0x37c] ;  /* 0x0000df00ff017b82 */ /* 0x000fe20000000800 */
[----:B------:R-:W0:Y:S01]  /*0010*/  S2R R3, SR_TID.X ;  /* 0x0000000000037919 */ /* 0x000e220000002100 */
[----:B------:R-:W1:Y:S01]  /*0020*/  LDCU UR4, c[0x0][0x360] ;  /* 0x00006c00ff0477ac */ /* 0x000e620008000800 */
[----:B------:R-:W-:Y:S01]  /*0030*/  MOV R0, 0x400 ;  /* 0x0000040000007802 */ /* 0x000fe20000000f00 */
[----:B------:R-:W-:Y:S01]  /*0040*/  BSSY.RECONVERGENT B0, `(.L_x_0) ;  /* 0x000002b000007945 */ /* 0x000fe20003800200 */
[----:B------:R-:W2:Y:S01]  /*0050*/  S2R R5, SR_CgaCtaId ;  /* 0x0000000000057919 */ /* 0x000ea20000008800 */
[----:B------:R-:W3:Y:S01]  /*0060*/  LDCU.64 UR6, c[0x0][0x358] ;  /* 0x00006b00ff0677ac */ /* 0x000ee20008000a00 */
[----:B------:R-:W-:Y:S01]  /*0070*/  CS2R R16, SRZ ;  /* 0x0000000000107805 */ /* 0x000fe2000001ff00 */
[----:B-1----:R-:W-:Y:S01]  /*0080*/  IMAD.U32 R2, RZ, RZ, UR4 ;  /* 0x00000004ff027e24 */ /* 0x002fe2000f8e00ff */
[----:B0-----:R-:W-:Y:S02]  /*0090*/  ISETP.NE.AND P0, PT, R3, RZ, PT ;  /* 0x000000ff0300720c */ /* 0x001fe40003f05270 */
[----:B--2---:R-:W-:-:S11]  /*00a0*/  LEA R0, R5, R0, 0x18 ;  /* 0x0000000005007211 */ /* 0x004fd600078ec0ff */
[----:B---3--:R-:W-:Y:S05]  /*00b0*/  @P0 BRA `(.L_x_1) ;  /* 0x00000000008c0947 */ /* 0x008fea0003800000 */
[----:B------:R-:W0:Y:S01]  /*00c0*/  S2R R7, SR_CTAID.X ;  /* 0x0000000000077919 */ /* 0x000e220000002500 */
[----:B------:R-:W0:Y:S08]  /*00d0*/  LDC.64 R8, c[0x0][0x3d8] ;  /* 0x0000f600ff087b82 */ /* 0x000e300000000a00 */
[----:B------:R-:W1:Y:S08]  /*00e0*/  LDC.64 R16, c[0x0][0x3c0] ;  /* 0x0000f000ff107b82 */ /* 0x000e700000000a00 */
[----:B------:R-:W2:Y:S08]  /*00f0*/  LDC.64 R20, c[0x0][0x3e0] ;  /* 0x0000f800ff147b82 */ /* 0x000eb00000000a00 */
[----:B------:R-:W3:Y:S01]  /*0100*/  LDC.64 R22, c[0x0][0x3a0] ;  /* 0x0000e800ff167b82 */ /* 0x000ee20000000a00 */
[----:B0-----:R-:W-:-:S07]  /*0110*/  IMAD.WIDE.U32 R8, R7, 0x4, R8 ;  /* 0x0000000407087825 */ /* 0x001fce00078e0008 */
[----:B------:R-:W0:Y:S01]  /*0120*/  LDC.64 R4, c[0x0][0x3a8] ;  /* 0x0000ea00ff047b82 */ /* 0x000e220000000a00 */
[----:B------:R-:W1:Y:S07]  /*0130*/  LDG.E R8, desc[UR6][R8.64] ;  /* 0x0000000608087981 */ /* 0x000e6e000c1e1900 */
[----:B------:R-:W4:Y:S01]  /*0140*/  LDC.64 R18, c[0x0][0x3b0] ;  /* 0x0000ec00ff127b82 */ /* 0x000f220000000a00 */
[----:B--2---:R-:W-:-:S07]  /*0150*/  IMAD.WIDE.U32 R20, R7, 0x4, R20 ;  /* 0x0000000407147825 */ /* 0x004fce00078e0014 */
[----:B------:R-:W2:Y:S08]  /*0160*/  LDC.64 R14, c[0x0][0x3b8] ;  /* 0x0000ee00ff0e7b82 */ /* 0x000eb00000000a00 */
[----:B------:R-:W5:Y:S08]  /*0170*/  LDC.64 R10, c[0x0][0x3c8] ;  /* 0x0000f200ff0a7b82 */ /* 0x000f700000000a00 */
[----:B------:R-:W5:Y:S01]  /*0180*/  LDC.64 R12, c[0x0][0x3d0] ;  /* 0x0000f400ff0c7b82 */ /* 0x000f620000000a00 */
[----:B-1----:R-:W-:-:S04]  /*0190*/  IMAD.WIDE R28, R8, 0x4, R16 ;  /* 0x00000004081c7825 */ /* 0x002fc800078e0210 */
[----:B---3--:R-:W-:-:S04]  /*01a0*/  IMAD.WIDE R22, R8, 0x4, R22 ;  /* 0x0000000408167825 */ /* 0x008fc800078e0216 */
[C---:B0-----:R-:W-:Y:S02]  /*01b0*/  IMAD.WIDE R24, R8.reuse, 0x4, R4 ;  /* 0x0000000408187825 */ /* 0x041fe400078e0204 */
[----:B------:R-:W3:Y:S02]  /*01c0*/  LDG.E R4, desc[UR6][R20.64] ;  /* 0x0000000614047981 */ /* 0x000ee4000c1e1900 */
[C---:B----4-:R-:W-:Y:S02]  /*01d0*/  IMAD.WIDE R18, R8.reuse, 0x4, R18 ;  /* 0x0000000408127825 */ /* 0x050fe400078e0212 */
[----:B------:R-:W3:Y:S02]  /*01e0*/  LDG.E R5, desc[UR6][R22.64] ;  /* 0x0000000616057981 */ /* 0x000ee4000c1e1900 */
[C---:B--2---:R-:W-:Y:S02]  /*01f0*/  IMAD.WIDE R26, R8.reuse, 0x4, R14 ;  /* 0x00000004081a7825 */ /* 0x044fe400078e020e */
[----:B------:R-:W3:Y:S02]  /*0200*/  LDG.E R6, desc[UR6][R24.64] ;  /* 0x0000000618067981 */ /* 0x000ee4000c1e1900 */
[----:B-----5:R-:W-:-:S02]  /*0210*/  IMAD.WIDE R10, R8, 0x4, R10 ;  /* 0x00000004080a7825 */ /* 0x020fc400078e020a */
[----:B------:R-:W3:Y:S02]  /*0220*/  LDG.E R7, desc[UR6][R18.64] ;  /* 0x0000000612077981 */ /* 0x000ee4000c1e1900 */
[----:B------:R-:W-:Y:S02]  /*0230*/  IMAD.WIDE R16, R8, 0x4, R12 ;  /* 0x0000000408107825 */ /* 0x000fe400078e020c */
[----:B------:R-:W2:Y:S04]  /*0240*/  LDG.E R12, desc[UR6][R26.64] ;  /* 0x000000061a0c7981 */ /* 0x000ea8000c1e1900 */
[----:B------:R-:W2:Y:S04]  /*0250*/  LDG.E R13, desc[UR6][R28.64] ;  /* 0x000000061c0d7981 */ /* 0x000ea8000c1e1900 */
[----:B------:R-:W2:Y:S04]  /*0260*/  LDG.E R14, desc[UR6][R10.64] ;  /* 0x000000060a0e7981 */ /* 0x000ea8000c1e1900 */
[----:B------:R0:W2:Y:S01]  /*0270*/  LDG.E R15, desc[UR6][R16.64] ;  /* 0x00000006100f7981 */ /* 0x0000a2000c1e1900 */
[----:B------:R-:W1:Y:S01]  /*0280*/  S2UR UR5, SR_CgaCtaId ;  /* 0x00000000000579c3 */ /* 0x000e620000008800 */
[----:B------:R-:W-:-:S02]  /*0290*/  UMOV UR4, 0x400 ;  /* 0x0000040000047882 */ /* 0x000fc40000000000 */
[----:B-1----:R-:W-:Y:S01]  /*02a0*/  ULEA UR4, UR5, UR4, 0x18 ;  /* 0x0000000405047291 */ /* 0x002fe2000f8ec0ff */
[----:B0-----:R-:W-:Y:S02]  /*02b0*/  SHF.R.S32.HI R17, RZ, 0x1f, R8 ;  /* 0x0000001fff117819 */ /* 0x001fe40000011408 */
[----:B------:R-:W-:-:S06]  /*02c0*/  MOV R16, R8 ;  /* 0x0000000800107202 */ /* 0x000fcc0000000f00 */
[----:B---3--:R0:W-:Y:S04]  /*02d0*/  STS.128 [UR4], R4 ;  /* 0x00000004ff007988 */ /* 0x0081e80008000c04 */
[----:B--2---:R0:W-:Y:S02]  /*02e0*/  STS.128 [UR4+0x10], R12 ;  /* 0x0000100cff007988 */ /* 0x0041e40008000c04 */
.L_x_1:
[----:B------:R-:W-:Y:S05]  /*02f0*/  BSYNC.RECONVERGENT B0 ;  /* 0x0000000000007941 */ /* 0x000fea0003800200 */
.L_x_0:
[----:B------:R-:W-:Y:S01]  /*0300*/  BAR.SYNC.DEFER_BLOCKING 0x0 ;  /* 0x0000000000007b1d */ /* 0x000fe20000010000 */
[----:B0-----:R-:W-:-:S05]  /*0310*/  IMAD.MOV.U32 R12, RZ, RZ, -0x40800000 ;  /* 0xbf800000ff0c7424 */ /* 0x001fca00078e00ff */
[----:B------:R-:W-:Y:S01]  /*0320*/  BSSY.RECONVERGENT B0, `(.L_x_2) ;  /* 0x0000025000007945 */ /* 0x000fe20003800200 */
[----:B------:R-:W0:Y:S04]  /*0330*/  LDS.128 R8, [R0] ;  /* 0x0000000000087984 */ /* 0x000e280000000c00 */
[----:B------:R-:W1:Y:S01]  /*0340*/  LDS.128 R4, [R0+0x10] ;  /* 0x0000100000047984 */ /* 0x000e620000000c00 */
[----:B0-----:R-:W-:Y:S02]  /*0350*/  VIADD R11, R0, 0x20 ;  /* 0x00000020000b7836 */ /* 0x001fe40000000000 */
[----:B-1----:R-:W-:Y:S01]  /*0360*/  IMAD.IADD R4, R10, 0x1, R4 ;  /* 0x000000010a047824 */ /* 0x002fe200078e0204 */
[----:B------:R-:W-:Y:S02]  /*0370*/  IADD3 R10, PT, PT, R8, R3, RZ ;  /* 0x00000003080a7210 */ /* 0x000fe40007ffe0ff */
[----:B------:R-:W-:-:S02]  /*0380*/  MOV R8, 0xffffffff ;  /* 0xffffffff00087802 */ /* 0x000fc40000000f00 */
[----:B------:R-:W-:Y:S02]  /*0390*/  ISETP.GE.AND P0, PT, R10, R4, PT ;  /* 0x000000040a00720c */ /* 0x000fe40003f06270 */
[----:B------:R-:W-:Y:S02]  /*03a0*/  LEA R4, R2, R11, 0x2 ;  /* 0x0000000b02047211 */ /* 0x000fe400078e10ff */
[----:B------:R-:W-:-:S03]  /*03b0*/  LEA R11, R3, R0, 0x2 ;  /* 0x00000000030b7211 */ /* 0x000fc600078e10ff */
[----:B------:R-:W-:-:S06]  /*03c0*/  IMAD R13, R3, 0x4, R4 ;  /* 0x00000004030d7824 */ /* 0x000fcc00078e0204 */
[----:B------:R-:W-:Y:S05]  /*03d0*/  @P0 BRA `(.L_x_3) ;  /* 0x0000000000640947 */ /* 0x000fea0003800000 */
[----:B------:R-:W0:Y:S01]  /*03e0*/  LDC.64 R14, c[0x0][0x398] ;  /* 0x0000e600ff0e7b82 */ /* 0x000e220000000a00 */
[----:B------:R-:W-:-:S07]  /*03f0*/  IMAD.IADD R9, R9, 0x1, R10 ;  /* 0x0000000109097824 */ /* 0x000fce00078e020a */
[----:B------:R-:W1:Y:S08]  /*0400*/  LDC.64 R20, c[0x0][0x388] ;  /* 0x0000e200ff147b82 */ /* 0x000e700000000a00 */
[----:B------:R-:W2:Y:S01]  /*0410*/  LDC.64 R18, c[0x0][0x380] ;  /* 0x0000e000ff127b82 */ /* 0x000ea20000000a00 */
[----:B0-----:R-:W-:-:S07]  /*0420*/  IMAD.WIDE R8, R9, 0x4, R14 ;  /* 0x0000000409087825 */ /* 0x001fce00078e020e */
[----:B------:R-:W0:Y:S01]  /*0430*/  LDC.64 R14, c[0x0][0x390] ;  /* 0x0000e400ff0e7b82 */ /* 0x000e220000000a00 */
[----:B------:R-:W1:Y:S01]  /*0440*/  LDG.E R8, desc[UR6][R8.64] ;  /* 0x0000000608087981 */ /* 0x000e62000c1e1900 */
[----:B------:R-:W3:Y:S08]  /*0450*/  F2I.TRUNC.NTZ R6, R6 ;  /* 0x0000000600067305 */ /* 0x000ef0000020f100 */
[----:B------:R-:W4:Y:S01]  /*0460*/  F2I.TRUNC.NTZ R5, R5 ;  /* 0x0000000500057305 */ /* 0x000f22000020f100 */
[----:B-1----:R-:W-:-:S04]  /*0470*/  IMAD.WIDE R20, R8, 0x4, R20 ;  /* 0x0000000408147825 */ /* 0x002fc800078e0214 */
[C---:B--2---:R-:W-:Y:S02]  /*0480*/  IMAD.WIDE R18, R8.reuse, 0x4, R18 ;  /* 0x0000000408127825 */ /* 0x044fe400078e0212 */
[----:B------:R-:W2:Y:S02]  /*0490*/  LDG.E R20, desc[UR6][R20.64] ;  /* 0x0000000614147981 */ /* 0x000ea4000c1e1900 */
[----:B0-----:R-:W-:Y:S02]  /*04a0*/  IMAD.WIDE R14, R8, 0x4, R14 ;  /* 0x00000004080e7825 */ /* 0x001fe400078e020e */
[----:B------:R-:W5:Y:S04]  /*04b0*/  LDG.E R18, desc[UR6][R18.64] ;  /* 0x0000000612127981 */ /* 0x000f68000c1e1900 */
[----:B------:R-:W5:Y:S01]  /*04c0*/  LDG.E R14, desc[UR6][R14.64] ;  /* 0x000000060e0e7981 */ /* 0x000f62000c1e1900 */
[----:B------:R-:W0:Y:S01]  /*04d0*/  F2I.TRUNC.NTZ R7, R7 ;  /* 0x0000000700077305 */ /* 0x000e22000020f100 */
[----:B---3--:R-:W-:-:S02]  /*04e0*/  I2FP.F32.S32 R23, R6 ;  /* 0x0000000600177245 */ /* 0x008fc40000201400 */
[----:B----4-:R-:W-:Y:S02]  /*04f0*/  I2FP.F32.S32 R9, R5 ;  /* 0x0000000500097245 */ /* 0x010fe40000201400 */
[----:B0-----:R-:W-:Y:S01]  /*0500*/  I2FP.F32.S32 R25, R7 ;  /* 0x0000000700197245 */ /* 0x001fe20000201400 */
[----:B--2---:R-:W-:Y:S02]  /*0510*/  FADD R23, R20, -R23 ;  /* 0x8000001714177221 */ /* 0x004fe40000000000 */
[----:B-----5:R-:W-:Y:S02]  /*0520*/  FADD R9, R18, -R9 ;  /* 0x8000000912097221 */ /* 0x020fe40000000000 */
[----:B------:R-:W-:Y:S01]  /*0530*/  FMUL R0, R23, R23 ;  /* 0x0000001717007220 */ /* 0x000fe20000400000 */
[----:B------:R-:W-:-:S03]  /*0540*/  FADD R25, R14, -R25 ;  /* 0x800000190e197221 */ /* 0x000fc60000000000 */
[----:B------:R-:W-:-:S04]  /*0550*/  FFMA R0, R9, R9, R0 ;  /* 0x0000000909007223 */ /* 0x000fc80000000000 */
[----:B------:R-:W-:-:S07]  /*0560*/  FFMA R12, R25, R25, R0 ;  /* 0x00000019190c7223 */ /* 0x000fce0000000000 */
.L_x_3:
[----:B------:R-:W-:Y:S05]  /*0570*/  BSYNC.RECONVERGENT B0 ;  /* 0x0000000000007941 */ /* 0x000fea0003800200 */
.L_x_2:
[----:B------:R-:W-:Y:S01]  /*0580*/  ISETP.GE.U32.AND P0, PT, R2, 0x2, PT ;  /* 0x000000020200780c */ /* 0x000fe20003f06070 */
[----:B------:R0:W-:Y:S04]  /*0590*/  STS [R11+0x20], R12 ;  /* 0x0000200c0b007388 */ /* 0x0001e80000000800 */
[----:B------:R0:W-:Y:S01]  /*05a0*/  STS [R13], R8 ;  /* 0x000000080d007388 */ /* 0x0001e20000000800 */
[----:B------:R-:W-:Y:S07]  /*05b0*/  BAR.SYNC.DEFER_BLOCKING 0x0 ;  /* 0x0000000000007b1d */ /* 0x000fee0000010000 */
[----:B------:R-:W-:Y:S05]  /*05c0*/  @!P0 BRA `(.L_x_4) ;  /* 0x0000000000448947 */ /* 0x000fea0003800000 */
.L_x_7:
[----:B------:R-:W-:Y:S01]  /*05d0*/  MOV R6, R2 ;  /* 0x0000000200067202 */ /* 0x000fe20000000f00 */
[----:B------:R-:W-:Y:S01]  /*05e0*/  BSSY.RECONVERGENT B0, `(.L_x_5) ;  /* 0x000000c000007945 */ /* 0x000fe20003800200 */
[----:B------:R-:W-:-:S04]  /*05f0*/  SHF.R.U32.HI R2, RZ, 0x1, R2 ;  /* 0x00000001ff027819 */ /* 0x000fc80000011602 */
[----:B------:R-:W-:-:S13]  /*0600*/  ISETP.GE.U32.AND P0, PT, R3, R2, PT ;  /* 0x000000020300720c */ /* 0x000fda0003f06070 */
[----:B-1----:R-:W-:Y:S05]  /*0610*/  @P0 BRA `(.L_x_6) ;  /* 0x0000000000200947 */ /* 0x002fea0003800000 */
[----:B------:R-:W-:Y:S01]  /*0620*/  IMAD R5, R2, 0x4, R11 ;  /* 0x0000000402057824 */ /* 0x000fe200078e020b */
[----:B------:R-:W-:Y:S05]  /*0630*/  LDS R0, [R11+0x20] ;  /* 0x000020000b007984 */ /* 0x000fea0000000800 */
[----:B------:R-:W1:Y:S02]  /*0640*/  LDS R5, [R5+0x20] ;  /* 0x0000200005057984 */ /* 0x000e640000000800 */
[----:B-1----:R-:W-:-:S13]  /*0650*/  FSETP.GE.AND P0, PT, R5, R0, PT ;  /* 0x000000000500720b */ /* 0x002fda0003f06000 */
[----:B------:R-:W-:Y:S01]  /*0660*/  @P0 LEA R0, R2, R13, 0x2 ;  /* 0x0000000d02000211 */ /* 0x000fe200078e10ff */
[----:B------:R-:W-:Y:S05]  /*0670*/  @P0 STS [R11+0x20], R5 ;  /* 0x000020050b000388 */ /* 0x000fea0000000800 */
[----:B------:R-:W1:Y:S04]  /*0680*/  @P0 LDS R0, [R0] ;  /* 0x0000000000000984 */ /* 0x000e680000000800 */
[----:B-1----:R1:W-:Y:S02]  /*0690*/  @P0 STS [R13], R0 ;  /* 0x000000000d000388 */ /* 0x0023e40000000800 */
.L_x_6:
[----:B------:R-:W-:Y:S05]  /*06a0*/  BSYNC.RECONVERGENT B0 ;  /* 0x0000000000007941 */ /* 0x000fea0003800200 */
.L_x_5:
[----:B------:R-:W-:Y:S01]  /*06b0*/  BAR.SYNC.DEFER_BLOCKING 0x0 ;  /* 0x0000000000007b1d */ /* 0x000fe20000010000 */
[----:B------:R-:W-:-:S13]  /*06c0*/  ISETP.GT.U32.AND P0, PT, R6, 0x3, PT ;  /* 0x000000030600780c */ /* 0x000fda0003f04070 */
[----:B------:R-:W-:Y:S05]  /*06d0*/  @P0 BRA `(.L_x_7) ;  /* 0xfffffffc00bc0947 */ /* 0x000fea000383ffff */
.L_x_4:
[----:B------:R-:W-:-:S13]  /*06e0*/  ISETP.NE.AND P0, PT, R3, RZ, PT ;  /* 0x000000ff0300720c */ /* 0x000fda0003f05270 */
[----:B------:R-:W-:Y:S05]  /*06f0*/  @P0 EXIT ;  /* 0x000000000000094d */ /* 0x000fea0003800000 */
[----:B------:R-:W2:Y:S01]  /*0700*/  LDCU.64 UR4, c[0x0][0x3f0] ;  /* 0x00007e00ff0477ac */ /* 0x000ea20008000a00 */
[C---:B------:R-:W-:Y:S01]  /*0710*/  IMAD.SHL.U32 R2, R16.reuse, 0x4, RZ ;  /* 0x0000000410027824 */ /* 0x040fe200078e00ff */
[----:B------:R-:W-:-:S04]  /*0720*/  SHF.L.U64.HI R16, R16, 0x2, R17 ;  /* 0x0000000210107819 */ /* 0x000fc80000010211 */
[----:B--2---:R-:W-:-:S04]  /*0730*/  IADD3 R6, P0, PT, R2, UR4, RZ ;  /* 0x0000000402067c10 */ /* 0x004fc8000ff1e0ff */
[----:B------:R-:W-:-:S05]  /*0740*/  IADD3.X R7, PT, PT, R16, UR5, RZ, P0, !PT ;  /* 0x0000000510077c10 */ /* 0x000fca00087fe4ff */
[----:B-1----:R-:W2:Y:S01]  /*0750*/  LDG.E R0, desc[UR6][R6.64] ;  /* 0x0000000606007981 */ /* 0x002ea2000c1e1900 */
[----:B------:R-:W1:Y:S01]  /*0760*/  S2UR UR5, SR_CgaCtaId ;  /* 0x00000000000579c3 */ /* 0x000e620000008800 */
[----:B------:R-:W-:Y:S02]  /*0770*/  UMOV UR4, 0x400 ;  /* 0x0000040000047882 */ /* 0x000fe40000000000 */
[----:B-1----:R-:W-:-:S09]  /*0780*/  ULEA UR4, UR5, UR4, 0x18 ;  /* 0x0000000405047291 */ /* 0x002fd2000f8ec0ff */
[----:B------:R-:W2:Y:S02]  /*0790*/  LDS R5, [UR4+0x20] ;  /* 0x00002004ff057984 */ /* 0x000ea40008000800 */
[----:B--2---:R-:W-:-:S13]  /*07a0*/  FSETP.GE.AND P0, PT, R5, R0, PT ;  /* 0x000000000500720b */ /* 0x004fda0003f06000 */
[----:B------:R-:W-:Y:S05]  /*07b0*/  @!P0 EXIT ;  /* 0x000000000000894d */ /* 0x000fea0003800000 */
[----:B------:R-:W1:Y:S01]  /*07c0*/  LDS R9, [R4] ;  /* 0x0000000004097984 */ /* 0x000e620000000800 */
[----:B------:R-:W2:Y:S03]  /*07d0*/  LDCU.64 UR4, c[0x0][0x3e8] ;  /* 0x00007d00ff0477ac */ /* 0x000ea60008000a00 */
[----:B------:R-:W-:Y:S01]  /*07e0*/  STG.E desc[UR6][R6.64], R5 ;  /* 0x0000000506007986 */ /* 0x000fe2000c101906 */
[----:B--2---:R-:W-:-:S04]  /*07f0*/  IADD3 R2, P0, PT, R2, UR4, RZ ;  /* 0x0000000402027c10 */ /* 0x004fc8000ff1e0ff */
[----:B------:R-:W-:-:S05]  /*0800*/  IADD3.X R3, PT, PT, R16, UR5, RZ, P0, !PT ;  /* 0x0000000510037c10 */ /* 0x000fca00087fe4ff */
[----:B-1----:R-:W-:Y:S01]  /*0810*/  STG.E desc[UR6][R2.64], R9 ;  /* 0x0000000902007986 */ /* 0x002fe2000c101906 */
[----:B------:R-:W-:Y:S05]  /*0820*/  EXIT ;  /* 0x000000000000794d */ /* 0x000fea0003800000 */
.L_x_8:
[----:B------:R-:W-:-:S00]  /*0830*/  BRA `(.L_x_8) ;  /* 0xfffffffc00fc7947 */ /* 0x000fc0000383ffff */
[----:B------:R-:W-:-:S00]  /*0840*/  NOP ;  /* 0x0000000000007918 */ /* 0x000fc00000000000 */
        /* <DEDUP_REMOVED lines=11> */
.L_x_9:


//--------------------- .nv.shared.findFurthest   --------------------------
	.section	.nv.shared.findFurthest,"aw",@nobits
	.sectionflags	@""
	.align	16
	.zero		1024


//--------------------- .nv.shared.reserved.0     --------------------------
	.section	.nv.shared.reserved.0,"aw",@nobits
	.weak		__nv_reservedSMEM_offset_0_alias
	.size		__nv_reservedSMEM_offset_0_alias, 0, 64
	.other		__nv_reservedSMEM_offset_0_alias,@"STO_CUDA_RESERVED_SHARED STV_DEFAULT"
__nv_reservedSMEM_offset_0_alias:
	.zero		0
	.zero		64


//--------------------- .nv.constant0.findFurthest --------------------------
	.section	.nv.constant0.findFurthest,"a",@progbits
	.sectionflags	@""
	.align	4
.nv.constant0.findFurthest:
	.zero		1016


//--------------------- SYMBOLS --------------------------

	.type		.nv.reservedSmem.offset0,@object
	.size		.nv.reservedSmem.offset0,0x4
	.type		.nv.reservedSmem.cap,@object
	.size		.nv.reservedSmem.cap,0x4
